//
// Generated by NVIDIA NVVM Compiler
//
// Compiler Build ID: CL-36424714
// Cuda compilation tools, release 13.0, V13.0.88
// Based on NVVM 20.0.0
//

.version 9.0
.target sm_100
.address_size 64

	// .globl	default_function_kernel

.visible .entry default_function_kernel(
	.param .u64 .ptr .align 1 default_function_kernel_param_0,
	.param .u64 .ptr .align 1 default_function_kernel_param_1,
	.param .u64 .ptr .align 1 default_function_kernel_param_2
)
.maxntid 64
{
	.reg .pred 	%p<2>;
	.reg .b32 	%r<8>;
	.reg .b32 	%f<6>;
	.reg .b64 	%rd<11>;

	ld.param.u64 	%rd1, [default_function_kernel_param_0];
	ld.param.u64 	%rd2, [default_function_kernel_param_1];
	ld.param.u64 	%rd3, [default_function_kernel_param_2];
	mov.u32 	%r1, %ctaid.x;
	shl.b32 	%r3, %r1, 3;
	mov.u32 	%r2, %tid.x;
	shr.u32 	%r4, %r2, 3;
	or.b32  	%r5, %r3, %r4;
	setp.gt.u32 	%p1, %r5, 837224;
	@%p1 bra 	$L__BB0_2;
	cvta.to.global.u64 	%rd4, %rd2;
	cvta.to.global.u64 	%rd5, %rd3;
	cvta.to.global.u64 	%rd6, %rd1;
	shl.b32 	%r6, %r1, 6;
	or.b32  	%r7, %r6, %r2;
	mul.wide.u32 	%rd7, %r7, 4;
	add.s64 	%rd8, %rd4, %rd7;
	ld.global.nc.f32 	%f1, [%rd8];
	sqrt.rn.f32 	%f2, %f1;
	add.s64 	%rd9, %rd5, %rd7;
	ld.global.nc.f32 	%f3, [%rd9];
	cos.approx.f32 	%f4, %f3;
	add.f32 	%f5, %f2, %f4;
	add.s64 	%rd10, %rd6, %rd7;
	st.global.f32 	[%rd10], %f5;
$L__BB0_2:
	ret;

}


// ===== COMPILED SASS (sm_100) =====

	.target	sm_100

	.elftype	@"ET_EXEC"


//--------------------- .note.nv.tkinfo           --------------------------
	.section	.note.nv.tkinfo,"",@"SHT_NOTE"
	.sectionflags	@"SHF_NOTE_NV_TKINFO"
	.tkinfo
        /*0018*/ 	.word	0x00000002
        /*0030*/ 	.string	""
        /*0030*/ 	.string	"ptxas"
        /*0030*/ 	.string	"Cuda compilation tools, release 13.0, V13.0.88"
        /*0030*/ 	.string	"Build cuda_13.0.r13.0/compiler.36424714_0"
        /*0030*/ 	.string	"-arch sm_100 -m 64 "



//--------------------- .note.nv.cuinfo           --------------------------
	.section	.note.nv.cuinfo,"",@"SHT_NOTE"
	.sectionflags	@"SHF_NOTE_NV_CUINFO"
        /*0018*/ 	.short	0x0002
        /*001a*/ 	.short	0x0064
        /*001c*/ 	.short	0x0082
	.zero		2


//--------------------- .nv.info                  --------------------------
	.section	.nv.info,"",@"SHT_CUDA_INFO"
	.align	4


	//----- nvinfo : EIATTR_REGCOUNT
	.align		4
        /*0000*/ 	.byte	0x04, 0x2f
        /*0002*/ 	.short	(.L_1 - .L_0)
	.align		4
.L_0:
        /*0004*/ 	.word	index@(default_function_kernel)
        /*0008*/ 	.word	0x0000000c


	//----- nvinfo : EIATTR_FRAME_SIZE
	.align		4
.L_1:
        /*000c*/ 	.byte	0x04, 0x11
        /*000e*/ 	.short	(.L_3 - .L_2)
	.align		4
.L_2:
        /*0010*/ 	.word	index@($__internal_0_$__cuda_sm20_sqrt_rn_f32_slowpath)
        /*0014*/ 	.word	0x00000000


	//----- nvinfo : EIATTR_FRAME_SIZE
	.align		4
.L_3:
        /*0018*/ 	.byte	0x04, 0x11
        /*001a*/ 	.short	(.L_5 - .L_4)
	.align		4
.L_4:
        /*001c*/ 	.word	index@(default_function_kernel)
        /*0020*/ 	.word	0x00000000


	//----- nvinfo : EIATTR_MIN_STACK_SIZE
	.align		4
.L_5:
        /*0024*/ 	.byte	0x04, 0x12
        /*0026*/ 	.short	(.L_7 - .L_6)
	.align		4
.L_6:
        /*0028*/ 	.word	index@(default_function_kernel)
        /*002c*/ 	.word	0x00000000
.L_7:


//--------------------- .nv.compat                --------------------------
	.section	.nv.compat,"",@"SHT_CUDA_COMPAT_INFO"
	.align	4
        /*0000*/ 	.byte	0x02, 0x09, 0x00, 0x00, 0x02, 0x02, 0x01, 0x00, 0x02, 0x05, 0x05, 0x00, 0x03, 0x07, 0x01, 0x01
        /*0010*/ 	.byte	0x02, 0x03, 0x00, 0x00, 0x02, 0x06, 0x01, 0x00, 0x04, 0x0b, 0x08, 0x00, 0x01, 0x00, 0x00, 0x00
        /*0020*/ 	.byte	0x00, 0x00, 0x00, 0x00


//--------------------- .nv.info.default_function_kernel --------------------------
	.section	.nv.info.default_function_kernel,"",@"SHT_CUDA_INFO"
	.sectionflags	@""
	.align	4


	//----- nvinfo : EIATTR_CUDA_API_VERSION
	.align		4
        /*0000*/ 	.byte	0x04, 0x37
        /*0002*/ 	.short	(.L_9 - .L_8)
.L_8:
        /*0004*/ 	.word	0x00000082


	//----- nvinfo : EIATTR_KPARAM_INFO
	.align		4
.L_9:
        /*0008*/ 	.byte	0x04, 0x17
        /*000a*/ 	.short	(.L_11 - .L_10)
.L_10:
        /*000c*/ 	.word	0x00000000
        /*0010*/ 	.short	0x0002
        /*0012*/ 	.short	0x0010
        /*0014*/ 	.byte	0x00, 0xf5, 0x21, 0x00


	//----- nvinfo : EIATTR_KPARAM_INFO
	.align		4
.L_11:
        /*0018*/ 	.byte	0x04, 0x17
        /*001a*/ 	.short	(.L_13 - .L_12)
.L_12:
        /*001c*/ 	.word	0x00000000
        /*0020*/ 	.short	0x0001
        /*0022*/ 	.short	0x0008
        /*0024*/ 	.byte	0x00, 0xf5, 0x21, 0x00


	//----- nvinfo : EIATTR_KPARAM_INFO
	.align		4
.L_13:
        /*0028*/ 	.byte	0x04, 0x17
        /*002a*/ 	.short	(.L_15 - .L_14)
.L_14:
        /*002c*/ 	.word	0x00000000
        /*0030*/ 	.short	0x0000
        /*0032*/ 	.short	0x0000
        /*0034*/ 	.byte	0x00, 0xf5, 0x21, 0x00


	//----- nvinfo : EIATTR_SPARSE_MMA_MASK
	.align		4
.L_15:
        /*0038*/ 	.byte	0x03, 0x50
        /*003a*/ 	.short	0x0000


	//----- nvinfo : EIATTR_MAXREG_COUNT
	.align		4
        /*003c*/ 	.byte	0x03, 0x1b
        /*003e*/ 	.short	0x00ff


	//----- nvinfo : EIATTR_MERCURY_ISA_VERSION
	.align		4
        /*0040*/ 	.byte	0x03, 0x5f
        /*0042*/ 	.short	0x0101


	//----- nvinfo : EIATTR_VRC_CTA_INIT_COUNT
	.align		4
        /*0044*/ 	.byte	0x02, 0x4a
	.zero		1
	.zero		1


	//----- nvinfo : EIATTR_EXIT_INSTR_OFFSETS
	.align		4
        /*0048*/ 	.byte	0x04, 0x1c
        /*004a*/ 	.short	(.L_17 - .L_16)


	//   ....[0]....
.L_16:
        /*004c*/ 	.word	0x00000070


	//   ....[1]....
        /*0050*/ 	.word	0x00000250


	//----- nvinfo : EIATTR_MAX_THREADS
	.align		4
.L_17:
        /*0054*/ 	.byte	0x04, 0x05
        /*0056*/ 	.short	(.L_19 - .L_18)
.L_18:
        /*0058*/ 	.word	0x00000040
        /*005c*/ 	.word	0x00000001
        /*0060*/ 	.word	0x00000001


	//----- nvinfo : EIATTR_CRS_STACK_SIZE
	.align		4
.L_19:
        /*0064*/ 	.byte	0x04, 0x1e
        /*0066*/ 	.short	(.L_21 - .L_20)
.L_20:
        /*0068*/ 	.word	0x00000000


	//----- nvinfo : EIATTR_CBANK_PARAM_SIZE
	.align		4
.L_21:
        /*006c*/ 	.byte	0x03, 0x19
        /*006e*/ 	.short	0x0018


	//----- nvinfo : EIATTR_PARAM_CBANK
	.align		4
        /*0070*/ 	.byte	0x04, 0x0a
        /*0072*/ 	.short	(.L_23 - .L_22)
	.align		4
.L_22:
        /*0074*/ 	.word	index@(.nv.constant0.default_function_kernel)
        /*0078*/ 	.short	0x0380
        /*007a*/ 	.short	0x0018


	//----- nvinfo : EIATTR_SW_WAR
	.align		4
.L_23:
        /*007c*/ 	.byte	0x04, 0x36
        /*007e*/ 	.short	(.L_25 - .L_24)
.L_24:
        /*0080*/ 	.word	0x00000008
.L_25:


//--------------------- .nv.callgraph             --------------------------
	.section	.nv.callgraph,"",@"SHT_CUDA_CALLGRAPH"
	.align	4
	.sectionentsize	8
	.align		4
        /*0000*/ 	.word	0x00000000
	.align		4
        /*0004*/ 	.word	0xffffffff
	.align		4
        /*0008*/ 	.word	0x00000000
	.align		4
        /*000c*/ 	.word	0xfffffffe
	.align		4
        /*0010*/ 	.word	0x00000000
	.align		4
        /*0014*/ 	.word	0xfffffffd
	.align		4
        /*0018*/ 	.word	0x00000000
	.align		4
        /*001c*/ 	.word	0xfffffffc


//--------------------- .text.default_function_kernel --------------------------
	.section	.text.default_function_kernel,"ax",@progbits
	.align	128
        .global         default_function_kernel
        .type           default_function_kernel,@function
        .size           default_function_kernel,(.L_x_5 - default_function_kernel)
        .other          default_function_kernel,@"STO_CUDA_ENTRY STV_DEFAULT"
default_function_kernel:
.text.default_function_kernel:
[----:B------:R-:W-:Y:S01]  /*0000*/  LDC R1, c[0x0][0x37c] ;  /* 0x0000df00ff017b82 */ /* 0x000fe20000000800 */
[----:B------:R-:W0:Y:S07]  /*0010*/  S2R R2, SR_TID.X ;  /* 0x0000000000027919 */ /* 0x000e2e0000002100 */
[----:B------:R-:W1:Y:S02]  /*0020*/  S2UR UR4, SR_CTAID.X ;  /* 0x00000000000479c3 */ /* 0x000e640000002500 */
[----:B-1----:R-:W-:Y:S01]  /*0030*/  USHF.L.U32 UR5, UR4, 0x3, URZ ;  /* 0x0000000304057899 */ /* 0x002fe200080006ff */
[----:B0-----:R-:W-:-:S05]  /*0040*/  SHF.R.U32.HI R0, RZ, 0x3, R2 ;  /* 0x00000003ff007819 */ /* 0x001fca0000011602 */
[----:B------:R-:W-:-:S04]  /*0050*/  LOP3.LUT R0, R0, UR5, RZ, 0xfc, !PT ;  /* 0x0000000500007c12 */ /* 0x000fc8000f8efcff */
[----:B------:R-:W-:-:S13]  /*0060*/  ISETP.GT.U32.AND P0, PT, R0, 0xcc668, PT ;  /* 0x000cc6680000780c */ /* 0x000fda0003f04070 */
[----:B------:R-:W-:Y:S05]  /*0070*/  @P0 EXIT ;  /* 0x000000000000094d */ /* 0x000fea0003800000 */
[----:B------:R-:W0:Y:S01]  /*0080*/  LDC.64 R4, c[0x0][0x388] ;  /* 0x0000e200ff047b82 */ /* 0x000e220000000a00 */
[----:B------:R-:W1:Y:S01]  /*0090*/  LDCU.64 UR6, c[0x0][0x358] ;  /* 0x00006b00ff0677ac */ /* 0x000e620008000a00 */
[----:B------:R-:W-:-:S06]  /*00a0*/  USHF.L.U32 UR4, UR4, 0x6, URZ ;  /* 0x0000000604047899 */ /* 0x000fcc00080006ff */
[----:B------:R-:W-:-:S05]  /*00b0*/  LOP3.LUT R2, R2, UR4, RZ, 0xfc, !PT ;  /* 0x0000000402027c12 */ /* 0x000fca000f8efcff */
[----:B0-----:R-:W-:-:S05]  /*00c0*/  IMAD.WIDE.U32 R4, R2, 0x4, R4 ;  /* 0x0000000402047825 */ /* 0x001fca00078e0004 */
[----:B-1----:R-:W2:Y:S01]  /*00d0*/  LDG.E.CONSTANT R0, desc[UR6][R4.64] ;  /* 0x0000000604007981 */ /* 0x002ea2000c1e9900 */
[----:B------:R-:W-:Y:S01]  /*00e0*/  BSSY.RECONVERGENT B0, `(.L_x_0) ;  /* 0x000000d000007945 */ /* 0x000fe20003800200 */
[----:B--2---:R-:W-:Y:S01]  /*00f0*/  IADD3 R6, PT, PT, R0, -0xd000000, RZ ;  /* 0xf300000000067810 */ /* 0x004fe20007ffe0ff */
[----:B------:R0:W1:Y:S03]  /*0100*/  MUFU.RSQ R3, R0 ;  /* 0x0000000000037308 */ /* 0x0000660000001400 */
[----:B------:R-:W-:-:S13]  /*0110*/  ISETP.GT.U32.AND P0, PT, R6, 0x727fffff, PT ;  /* 0x727fffff0600780c */ /* 0x000fda0003f04070 */
[----:B0-----:R-:W-:Y:S05]  /*0120*/  @!P0 BRA `(.L_x_1) ;  /* 0x0000000000108947 */ /* 0x001fea0003800000 */
[----:B------:R-:W-:-:S07]  /*0130*/  MOV R8, 0x150 ;  /* 0x0000015000087802 */ /* 0x000fce0000000f00 */
[----:B-1----:R-:W-:Y:S05]  /*0140*/  CALL.REL.NOINC `($__internal_0_$__cuda_sm20_sqrt_rn_f32_slowpath) ;  /* 0x0000000000447944 */ /* 0x002fea0003c00000 */
[----:B------:R-:W-:Y:S01]  /*0150*/  MOV R0, R3 ;  /* 0x0000000300007202 */ /* 0x000fe20000000f00 */
[----:B------:R-:W-:Y:S06]  /*0160*/  BRA `(.L_x_2) ;  /* 0x0000000000107947 */ /* 0x000fec0003800000 */
.L_x_1:
[----:B-1----:R-:W-:Y:S01]  /*0170*/  FMUL.FTZ R5, R0, R3 ;  /* 0x0000000300057220 */ /* 0x002fe20000410000 */
[----:B------:R-:W-:-:S03]  /*0180*/  FMUL.FTZ R3, R3, 0.5 ;  /* 0x3f00000003037820 */ /* 0x000fc60000410000 */
[----:B------:R-:W-:-:S04]  /*0190*/  FFMA R0, -R5, R5, R0 ;  /* 0x0000000505007223 */ /* 0x000fc80000000100 */
[----:B------:R-:W-:-:S07]  /*01a0*/  FFMA R0, R0, R3, R5 ;  /* 0x0000000300007223 */ /* 0x000fce0000000005 */
.L_x_2:
[----:B------:R-:W-:Y:S05]  /*01b0*/  BSYNC.RECONVERGENT B0 ;  /* 0x0000000000007941 */ /* 0x000fea0003800200 */
.L_x_0:
[----:B------:R-:W0:Y:S08]  /*01c0*/  LDC.64 R4, c[0x0][0x390] ;  /* 0x0000e400ff047b82 */ /* 0x000e300000000a00 */
[----:B------:R-:W1:Y:S01]  /*01d0*/  LDC.64 R6, c[0x0][0x380] ;  /* 0x0000e000ff067b82 */ /* 0x000e620000000a00 */
[----:B0-----:R-:W-:-:S06]  /*01e0*/  IMAD.WIDE.U32 R4, R2, 0x4, R4 ;  /* 0x0000000402047825 */ /* 0x001fcc00078e0004 */
[----:B------:R-:W2:Y:S01]  /*01f0*/  LDG.E.CONSTANT R4, desc[UR6][R4.64] ;  /* 0x0000000604047981 */ /* 0x000ea2000c1e9900 */
[----:B-1----:R-:W-:-:S04]  /*0200*/  IMAD.WIDE.U32 R2, R2, 0x4, R6 ;  /* 0x0000000402027825 */ /* 0x002fc800078e0006 */
[----:B--2---:R-:W-:-:S04]  /*0210*/  FMUL.RZ R8, R4, 0.15915493667125701904 ;  /* 0x3e22f98304087820 */ /* 0x004fc8000040c000 */
[----:B------:R-:W0:Y:S02]  /*0220*/  MUFU.COS R9, R8 ;  /* 0x0000000800097308 */ /* 0x000e240000000000 */
[----:B0-----:R-:W-:-:S05]  /*0230*/  FADD R9, R9, R0 ;  /* 0x0000000009097221 */ /* 0x001fca0000000000 */
[----:B------:R-:W-:Y:S01]  /*0240*/  STG.E desc[UR6][R2.64], R9 ;  /* 0x0000000902007986 */ /* 0x000fe2000c101906 */
[----:B------:R-:W-:Y:S05]  /*0250*/  EXIT ;  /* 0x000000000000794d */ /* 0x000fea0003800000 */
        .weak           $__internal_0_$__cuda_sm20_sqrt_rn_f32_slowpath
        .type           $__internal_0_$__cuda_sm20_sqrt_rn_f32_slowpath,@function
        .size           $__internal_0_$__cuda_sm20_sqrt_rn_f32_slowpath,(.L_x_5 - $__internal_0_$__cuda_sm20_sqrt_rn_f32_slowpath)
$__internal_0_$__cuda_sm20_sqrt_rn_f32_slowpath:
[----:B------:R-:W-:-:S13]  /*0260*/  LOP3.LUT P0, RZ, R0, 0x7fffffff, RZ, 0xc0, !PT ;  /* 0x7fffffff00ff7812 */ /* 0x000fda000780c0ff */
[----:B------:R-:W-:Y:S01]  /*0270*/  @!P0 MOV R3, R0 ;  /* 0x0000000000038202 */ /* 0x000fe20000000f00 */
[----:B------:R-:W-:Y:S06]  /*0280*/  @!P0 BRA `(.L_x_3) ;  /* 0x0000000000408947 */ /* 0x000fec0003800000 */
[----:B------:R-:W-:-:S13]  /*0290*/  FSETP.GEU.FTZ.AND P0, PT, R0, RZ, PT ;  /* 0x000000ff0000720b */ /* 0x000fda0003f1e000 */
[----:B------:R-:W-:Y:S01]  /*02a0*/  @!P0 MOV R3, 0x7fffffff ;  /* 0x7fffffff00038802 */ /* 0x000fe20000000f00 */
[----:B------:R-:W-:Y:S06]  /*02b0*/  @!P0 BRA `(.L_x_3) ;  /* 0x0000000000348947 */ /* 0x000fec0003800000 */
[----:B------:R-:W-:-:S13]  /*02c0*/  FSETP.GTU.FTZ.AND P0, PT, |R0|, +INF , PT ;  /* 0x7f8000000000780b */ /* 0x000fda0003f1c200 */
[----:B------:R-:W-:Y:S01]  /*02d0*/  @P0 FADD.FTZ R3, R0, 1 ;  /* 0x3f80000000030421 */ /* 0x000fe20000010000 */
[----:B------:R-:W-:Y:S06]  /*02e0*/  @P0 BRA `(.L_x_3) ;  /* 0x0000000000280947 */ /* 0x000fec0003800000 */
[----:B------:R-:W-:-:S13]  /*02f0*/  FSETP.NEU.FTZ.AND P0, PT, |R0|, +INF , PT ;  /* 0x7f8000000000780b */ /* 0x000fda0003f1d200 */
[----:B------:R-:W-:-:S04]  /*0300*/  @P0 FFMA R4, R0, 1.84467440737095516160e+19, RZ ;  /* 0x5f80000000040823 */ /* 0x000fc800000000ff */
[----:B------:R-:W0:Y:S02]  /*0310*/  @P0 MUFU.RSQ R3, R4 ;  /* 0x0000000400030308 */ /* 0x000e240000001400 */
[----:B0-----:R-:W-:Y:S01]  /*0320*/  @P0 FMUL.FTZ R5, R4, R3 ;  /* 0x0000000304050220 */ /* 0x001fe20000410000 */
[----:B------:R-:W-:Y:S01]  /*0330*/  @P0 FMUL.FTZ R7, R3, 0.5 ;  /* 0x3f00000003070820 */ /* 0x000fe20000410000 */
[----:B------:R-:W-:Y:S02]  /*0340*/  @!P0 MOV R3, R0 ;  /* 0x0000000000038202 */ /* 0x000fe40000000f00 */
[----:B------:R-:W-:-:S04]  /*0350*/  @P0 FADD.FTZ R6, -R5, -RZ ;  /* 0x800000ff05060221 */ /* 0x000fc80000010100 */
[----:B------:R-:W-:-:S04]  /*0360*/  @P0 FFMA R6, R5, R6, R4 ;  /* 0x0000000605060223 */ /* 0x000fc80000000004 */
[----:B------:R-:W-:-:S04]  /*0370*/  @P0 FFMA R6, R6, R7, R5 ;  /* 0x0000000706060223 */ /* 0x000fc80000000005 */
[----:B------:R-:W-:-:S07]  /*0380*/  @P0 FMUL.FTZ R3, R6, 2.3283064365386962891e-10 ;  /* 0x2f80000006030820 */ /* 0x000fce0000410000 */
.L_x_3:
[----:B------:R-:W-:Y:S01]  /*0390*/  HFMA2 R5, -RZ, RZ, 0, 0 ;  /* 0x00000000ff057431 */ /* 0x000fe200000001ff */
[----:B------:R-:W-:-:S04]  /*03a0*/  MOV R4, R8 ;  /* 0x0000000800047202 */ /* 0x000fc80000000f00 */
[----:B------:R-:W-:Y:S05]  /*03b0*/  RET.REL.NODEC R4 `(default_function_kernel) ;  /* 0xfffffffc04107950 */ /* 0x000fea0003c3ffff */
.L_x_4:
[----:B------:R-:W-:-:S00]  /*03c0*/  BRA `(.L_x_4) ;  /* 0xfffffffc00fc7947 */ /* 0x000fc0000383ffff */
[----:B------:R-:W-:-:S00]  /*03d0*/  NOP ;  /* 0x0000000000007918 */ /* 0x000fc00000000000 */
        /* <DEDUP_REMOVED lines=10> */
.L_x_5:


//--------------------- .nv.shared.reserved.0     --------------------------
	.section	.nv.shared.reserved.0,"aw",@nobits
	.weak		__nv_reservedSMEM_offset_0_alias
	.size		__nv_reservedSMEM_offset_0_alias, 0, 64
	.other		__nv_reservedSMEM_offset_0_alias,@"STO_CUDA_RESERVED_SHARED STV_DEFAULT"
__nv_reservedSMEM_offset_0_alias:
	.zero		0
	.zero		64


//--------------------- .nv.constant0.default_function_kernel --------------------------
	.section	.nv.constant0.default_function_kernel,"a",@progbits
	.sectionflags	@""
	.align	4
.nv.constant0.default_function_kernel:
	.zero		920


//--------------------- SYMBOLS --------------------------

	.type		.nv.reservedSmem.offset0,@object
	.size		.nv.reservedSmem.offset0,0x4
